//
// Generated by NVIDIA NVVM Compiler
//
// Compiler Build ID: CL-36424714
// Cuda compilation tools, release 13.0, V13.0.88
// Based on NVVM 20.0.0
//

.version 9.0
.target sm_100
.address_size 64

	// .globl	_Z6reducePfS_i
.extern .shared .align 16 .b8 sdata[];

.visible .entry _Z6reducePfS_i(
	.param .u64 .ptr .align 1 _Z6reducePfS_i_param_0,
	.param .u64 .ptr .align 1 _Z6reducePfS_i_param_1,
	.param .u32 _Z6reducePfS_i_param_2
)
{
	.reg .pred 	%p<9>;
	.reg .b32 	%r<19>;
	.reg .b32 	%f<23>;
	.reg .b64 	%rd<13>;

	ld.param.u64 	%rd3, [_Z6reducePfS_i_param_0];
	ld.param.u64 	%rd2, [_Z6reducePfS_i_param_1];
	ld.param.u32 	%r10, [_Z6reducePfS_i_param_2];
	cvta.to.global.u64 	%rd1, %rd3;
	mov.u32 	%r1, %tid.x;
	mov.u32 	%r11, %ctaid.x;
	mov.u32 	%r18, %ntid.x;
	mul.lo.s32 	%r12, %r11, %r18;
	shl.b32 	%r13, %r12, 2;
	add.s32 	%r3, %r13, %r1;
	setp.ge.s32 	%p1, %r3, %r10;
	mov.f32 	%f20, 0f00000000;
	@%p1 bra 	$L__BB0_2;
	mul.wide.s32 	%rd4, %r3, 4;
	add.s64 	%rd5, %rd1, %rd4;
	ld.global.f32 	%f10, [%rd5];
	add.f32 	%f20, %f10, 0f00000000;
$L__BB0_2:
	add.s32 	%r4, %r3, %r18;
	setp.ge.s32 	%p2, %r4, %r10;
	@%p2 bra 	$L__BB0_4;
	mul.wide.s32 	%rd6, %r4, 4;
	add.s64 	%rd7, %rd1, %rd6;
	ld.global.f32 	%f11, [%rd7];
	add.f32 	%f20, %f20, %f11;
$L__BB0_4:
	add.s32 	%r5, %r4, %r18;
	setp.ge.s32 	%p3, %r5, %r10;
	@%p3 bra 	$L__BB0_6;
	mul.wide.s32 	%rd8, %r5, 4;
	add.s64 	%rd9, %rd1, %rd8;
	ld.global.f32 	%f12, [%rd9];
	add.f32 	%f20, %f20, %f12;
$L__BB0_6:
	add.s32 	%r6, %r5, %r18;
	setp.ge.s32 	%p4, %r6, %r10;
	@%p4 bra 	$L__BB0_8;
	mul.wide.s32 	%rd10, %r6, 4;
	add.s64 	%rd11, %rd1, %rd10;
	ld.global.f32 	%f13, [%rd11];
	add.f32 	%f20, %f20, %f13;
$L__BB0_8:
	shl.b32 	%r14, %r1, 2;
	mov.u32 	%r15, sdata;
	add.s32 	%r7, %r15, %r14;
	st.shared.f32 	[%r7], %f20;
	bar.sync 	0;
	setp.lt.u32 	%p5, %r18, 2;
	@%p5 bra 	$L__BB0_12;
$L__BB0_9:
	shr.u32 	%r9, %r18, 1;
	setp.ge.u32 	%p6, %r1, %r9;
	@%p6 bra 	$L__BB0_11;
	shl.b32 	%r16, %r9, 2;
	add.s32 	%r17, %r7, %r16;
	ld.shared.f32 	%f14, [%r17];
	ld.shared.f32 	%f15, [%r7];
	add.f32 	%f16, %f14, %f15;
	st.shared.f32 	[%r7], %f16;
$L__BB0_11:
	bar.sync 	0;
	setp.gt.u32 	%p7, %r18, 3;
	mov.u32 	%r18, %r9;
	@%p7 bra 	$L__BB0_9;
$L__BB0_12:
	setp.ne.s32 	%p8, %r1, 0;
	@%p8 bra 	$L__BB0_14;
	ld.shared.f32 	%f17, [sdata];
	cvta.to.global.u64 	%rd12, %rd2;
	atom.global.add.f32 	%f18, [%rd12], %f17;
$L__BB0_14:
	ret;

}


// ===== COMPILED SASS (sm_100) =====

	.target	sm_100

	.elftype	@"ET_EXEC"


//--------------------- .note.nv.tkinfo           --------------------------
	.section	.note.nv.tkinfo,"",@"SHT_NOTE"
	.sectionflags	@"SHF_NOTE_NV_TKINFO"
	.tkinfo
        /*0018*/ 	.word	0x00000002
        /*0030*/ 	.string	""
        /*0030*/ 	.string	"ptxas"
        /*0030*/ 	.string	"Cuda compilation tools, release 13.0, V13.0.88"
        /*0030*/ 	.string	"Build cuda_13.0.r13.0/compiler.36424714_0"
        /*0030*/ 	.string	"-arch sm_100 -m 64 "



//--------------------- .note.nv.cuinfo           --------------------------
	.section	.note.nv.cuinfo,"",@"SHT_NOTE"
	.sectionflags	@"SHF_NOTE_NV_CUINFO"
        /*0018*/ 	.short	0x0002
        /*001a*/ 	.short	0x0064
        /*001c*/ 	.short	0x0082
	.zero		2


//--------------------- .nv.info                  --------------------------
	.section	.nv.info,"",@"SHT_CUDA_INFO"
	.align	4


	//----- nvinfo : EIATTR_REGCOUNT
	.align		4
        /*0000*/ 	.byte	0x04, 0x2f
        /*0002*/ 	.short	(.L_1 - .L_0)
	.align		4
.L_0:
        /*0004*/ 	.word	index@(_Z6reducePfS_i)
        /*0008*/ 	.word	0x00000014


	//----- nvinfo : EIATTR_FRAME_SIZE
	.align		4
.L_1:
        /*000c*/ 	.byte	0x04, 0x11
        /*000e*/ 	.short	(.L_3 - .L_2)
	.align		4
.L_2:
        /*0010*/ 	.word	index@(_Z6reducePfS_i)
        /*0014*/ 	.word	0x00000000


	//----- nvinfo : EIATTR_MIN_STACK_SIZE
	.align		4
.L_3:
        /*0018*/ 	.byte	0x04, 0x12
        /*001a*/ 	.short	(.L_5 - .L_4)
	.align		4
.L_4:
        /*001c*/ 	.word	index@(_Z6reducePfS_i)
        /*0020*/ 	.word	0x00000000
.L_5:


//--------------------- .nv.compat                --------------------------
	.section	.nv.compat,"",@"SHT_CUDA_COMPAT_INFO"
	.align	4
        /*0000*/ 	.byte	0x02, 0x09, 0x00, 0x00, 0x02, 0x02, 0x01, 0x00, 0x02, 0x05, 0x05, 0x00, 0x03, 0x07, 0x01, 0x01
        /*0010*/ 	.byte	0x02, 0x03, 0x00, 0x00, 0x02, 0x06, 0x01, 0x00, 0x04, 0x0b, 0x08, 0x00, 0x09, 0x00, 0x00, 0x00
        /*0020*/ 	.byte	0x00, 0x00, 0x00, 0x00


//--------------------- .nv.info._Z6reducePfS_i   --------------------------
	.section	.nv.info._Z6reducePfS_i,"",@"SHT_CUDA_INFO"
	.sectionflags	@""
	.align	4


	//----- nvinfo : EIATTR_CUDA_API_VERSION
	.align		4
        /*0000*/ 	.byte	0x04, 0x37
        /*0002*/ 	.short	(.L_7 - .L_6)
.L_6:
        /*0004*/ 	.word	0x00000082


	//----- nvinfo : EIATTR_KPARAM_INFO
	.align		4
.L_7:
        /*0008*/ 	.byte	0x04, 0x17
        /*000a*/ 	.short	(.L_9 - .L_8)
.L_8:
        /*000c*/ 	.word	0x00000000
        /*0010*/ 	.short	0x0002
        /*0012*/ 	.short	0x0010
        /*0014*/ 	.byte	0x00, 0xf0, 0x11, 0x00


	//----- nvinfo : EIATTR_KPARAM_INFO
	.align		4
.L_9:
        /*0018*/ 	.byte	0x04, 0x17
        /*001a*/ 	.short	(.L_11 - .L_10)
.L_10:
        /*001c*/ 	.word	0x00000000
        /*0020*/ 	.short	0x0001
        /*0022*/ 	.short	0x0008
        /*0024*/ 	.byte	0x00, 0xf5, 0x21, 0x00


	//----- nvinfo : EIATTR_KPARAM_INFO
	.align		4
.L_11:
        /*0028*/ 	.byte	0x04, 0x17
        /*002a*/ 	.short	(.L_13 - .L_12)
.L_12:
        /*002c*/ 	.word	0x00000000
        /*0030*/ 	.short	0x0000
        /*0032*/ 	.short	0x0000
        /*0034*/ 	.byte	0x00, 0xf5, 0x21, 0x00


	//----- nvinfo : EIATTR_SPARSE_MMA_MASK
	.align		4
.L_13:
        /*0038*/ 	.byte	0x03, 0x50
        /*003a*/ 	.short	0x0000


	//----- nvinfo : EIATTR_MAXREG_COUNT
	.align		4
        /*003c*/ 	.byte	0x03, 0x1b
        /*003e*/ 	.short	0x00ff


	//----- nvinfo : EIATTR_NUM_BARRIERS
	.align		4
        /*0040*/ 	.byte	0x02, 0x4c
        /*0042*/ 	.byte	0x01
	.zero		1


	//----- nvinfo : EIATTR_MERCURY_ISA_VERSION
	.align		4
        /*0044*/ 	.byte	0x03, 0x5f
        /*0046*/ 	.short	0x0101


	//----- nvinfo : EIATTR_VRC_CTA_INIT_COUNT
	.align		4
        /*0048*/ 	.byte	0x02, 0x4a
	.zero		1
	.zero		1


	//----- nvinfo : EIATTR_EXIT_INSTR_OFFSETS
	.align		4
        /*004c*/ 	.byte	0x04, 0x1c
        /*004e*/ 	.short	(.L_15 - .L_14)


	//   ....[0]....
.L_14:
        /*0050*/ 	.word	0x00000340


	//   ....[1]....
        /*0054*/ 	.word	0x000003b0


	//----- nvinfo : EIATTR_CBANK_PARAM_SIZE
	.align		4
.L_15:
        /*0058*/ 	.byte	0x03, 0x19
        /*005a*/ 	.short	0x0014


	//----- nvinfo : EIATTR_PARAM_CBANK
	.align		4
        /*005c*/ 	.byte	0x04, 0x0a
        /*005e*/ 	.short	(.L_17 - .L_16)
	.align		4
.L_16:
        /*0060*/ 	.word	index@(.nv.constant0._Z6reducePfS_i)
        /*0064*/ 	.short	0x0380
        /*0066*/ 	.short	0x0014


	//----- nvinfo : EIATTR_SW_WAR
	.align		4
.L_17:
        /*0068*/ 	.byte	0x04, 0x36
        /*006a*/ 	.short	(.L_19 - .L_18)
.L_18:
        /*006c*/ 	.word	0x00000008
.L_19:


//--------------------- .nv.callgraph             --------------------------
	.section	.nv.callgraph,"",@"SHT_CUDA_CALLGRAPH"
	.align	4
	.sectionentsize	8
	.align		4
        /*0000*/ 	.word	0x00000000
	.align		4
        /*0004*/ 	.word	0xffffffff
	.align		4
        /*0008*/ 	.word	0x00000000
	.align		4
        /*000c*/ 	.word	0xfffffffe
	.align		4
        /*0010*/ 	.word	0x00000000
	.align		4
        /*0014*/ 	.word	0xfffffffd
	.align		4
        /*0018*/ 	.word	0x00000000
	.align		4
        /*001c*/ 	.word	0xfffffffc


//--------------------- .text._Z6reducePfS_i      --------------------------
	.section	.text._Z6reducePfS_i,"ax",@progbits
	.align	128
        .global         _Z6reducePfS_i
        .type           _Z6reducePfS_i,@function
        .size           _Z6reducePfS_i,(.L_x_3 - _Z6reducePfS_i)
        .other          _Z6reducePfS_i,@"STO_CUDA_ENTRY STV_DEFAULT"
_Z6reducePfS_i:
.text._Z6reducePfS_i:
[----:B------:R-:W-:Y:S01]  /*0000*/  LDC R1, c[0x0][0x37c] ;  /* 0x0000df00ff017b82 */ /* 0x000fe20000000800 */
[----:B------:R-:W0:Y:S07]  /*0010*/  S2R R0, SR_TID.X ;  /* 0x0000000000007919 */ /* 0x000e2e0000002100 */
[----:B------:R-:W1:Y:S01]  /*0020*/  S2UR UR4, SR_CTAID.X ;  /* 0x00000000000479c3 */ /* 0x000e620000002500 */
[----:B------:R-:W2:Y:S01]  /*0030*/  LDCU UR5, c[0x0][0x390] ;  /* 0x00007200ff0577ac */ /* 0x000ea20008000800 */
[----:B------:R-:W3:Y:S06]  /*0040*/  LDCU.64 UR6, c[0x0][0x358] ;  /* 0x00006b00ff0677ac */ /* 0x000eec0008000a00 */
[----:B------:R-:W1:Y:S02]  /*0050*/  LDC R2, c[0x0][0x360] ;  /* 0x0000d800ff027b82 */ /* 0x000e640000000800 */
[----:B-1----:R-:W-:-:S05]  /*0060*/  IMAD R3, R2, UR4, RZ ;  /* 0x0000000402037c24 */ /* 0x002fca000f8e02ff */
[----:B0-----:R-:W-:-:S04]  /*0070*/  LEA R3, R3, R0, 0x2 ;  /* 0x0000000003037211 */ /* 0x001fc800078e10ff */
[C---:B------:R-:W-:Y:S02]  /*0080*/  IADD3 R13, PT, PT, R3.reuse, R2, RZ ;  /* 0x00000002030d7210 */ /* 0x040fe40007ffe0ff */
[----:B--2---:R-:W-:Y:S02]  /*0090*/  ISETP.GE.AND P1, PT, R3, UR5, PT ;  /* 0x0000000503007c0c */ /* 0x004fe4000bf26270 */
[----:B------:R-:W-:Y:S01]  /*00a0*/  ISETP.GE.AND P2, PT, R13, UR5, PT ;  /* 0x000000050d007c0c */ /* 0x000fe2000bf46270 */
[----:B------:R-:W-:-:S05]  /*00b0*/  IMAD.IADD R15, R2, 0x1, R13 ;  /* 0x00000001020f7824 */ /* 0x000fca00078e020d */
[----:B------:R-:W-:Y:S02]  /*00c0*/  ISETP.GE.AND P3, PT, R15, UR5, PT ;  /* 0x000000050f007c0c */ /* 0x000fe4000bf66270 */
[----:B------:R-:W-:-:S03]  /*00d0*/  IADD3 R17, PT, PT, R2, R15, RZ ;  /* 0x0000000f02117210 */ /* 0x000fc60007ffe0ff */
[----:B------:R-:W0:Y:S01]  /*00e0*/  @!P1 LDC.64 R6, c[0x0][0x380] ;  /* 0x0000e000ff069b82 */ /* 0x000e220000000a00 */
[----:B------:R-:W-:-:S07]  /*00f0*/  ISETP.GE.AND P0, PT, R17, UR5, PT ;  /* 0x0000000511007c0c */ /* 0x000fce000bf06270 */
[----:B------:R-:W1:Y:S08]  /*0100*/  @!P2 LDC.64 R8, c[0x0][0x380] ;  /* 0x0000e000ff08ab82 */ /* 0x000e700000000a00 */
[----:B------:R-:W2:Y:S08]  /*0110*/  @!P3 LDC.64 R10, c[0x0][0x380] ;  /* 0x0000e000ff0abb82 */ /* 0x000eb00000000a00 */
[----:B------:R-:W4:Y:S01]  /*0120*/  @!P0 LDC.64 R4, c[0x0][0x380] ;  /* 0x0000e000ff048b82 */ /* 0x000f220000000a00 */
[----:B0-----:R-:W-:-:S06]  /*0130*/  @!P1 IMAD.WIDE R6, R3, 0x4, R6 ;  /* 0x0000000403069825 */ /* 0x001fcc00078e0206 */
[----:B---3--:R-:W3:Y:S01]  /*0140*/  @!P1 LDG.E R6, desc[UR6][R6.64] ;  /* 0x0000000606069981 */ /* 0x008ee2000c1e1900 */
[----:B-1----:R-:W-:-:S06]  /*0150*/  @!P2 IMAD.WIDE R8, R13, 0x4, R8 ;  /* 0x000000040d08a825 */ /* 0x002fcc00078e0208 */
[----:B------:R-:W5:Y:S01]  /*0160*/  @!P2 LDG.E R8, desc[UR6][R8.64] ;  /* 0x000000060808a981 */ /* 0x000f62000c1e1900 */
[----:B--2---:R-:W-:-:S06]  /*0170*/  @!P3 IMAD.WIDE R10, R15, 0x4, R10 ;  /* 0x000000040f0ab825 */ /* 0x004fcc00078e020a */
[----:B------:R-:W2:Y:S01]  /*0180*/  @!P3 LDG.E R10, desc[UR6][R10.64] ;  /* 0x000000060a0ab981 */ /* 0x000ea2000c1e1900 */
[----:B----4-:R-:W-:-:S06]  /*0190*/  @!P0 IMAD.WIDE R4, R17, 0x4, R4 ;  /* 0x0000000411048825 */ /* 0x010fcc00078e0204 */
[----:B------:R-:W4:Y:S01]  /*01a0*/  @!P0 LDG.E R4, desc[UR6][R4.64] ;  /* 0x0000000604048981 */ /* 0x000f22000c1e1900 */
[----:B------:R-:W0:Y:S01]  /*01b0*/  S2UR UR5, SR_CgaCtaId ;  /* 0x00000000000579c3 */ /* 0x000e220000008800 */
[----:B------:R-:W-:Y:S01]  /*01c0*/  IMAD.MOV.U32 R3, RZ, RZ, RZ ;  /* 0x000000ffff037224 */ /* 0x000fe200078e00ff */
[----:B------:R-:W-:Y:S02]  /*01d0*/  UMOV UR4, 0x400 ;  /* 0x0000040000047882 */ /* 0x000fe40000000000 */
[----:B0-----:R-:W-:Y:S01]  /*01e0*/  ULEA UR4, UR5, UR4, 0x18 ;  /* 0x0000000405047291 */ /* 0x001fe2000f8ec0ff */
[----:B---3--:R-:W-:Y:S01]  /*01f0*/  @!P1 FADD R3, RZ, R6 ;  /* 0x00000006ff039221 */ /* 0x008fe20000000000 */
[----:B------:R-:W-:-:S03]  /*0200*/  ISETP.GE.U32.AND P1, PT, R2, 0x2, PT ;  /* 0x000000020200780c */ /* 0x000fc60003f26070 */
[----:B-----5:R-:W-:-:S04]  /*0210*/  @!P2 FADD R3, R3, R8 ;  /* 0x000000080303a221 */ /* 0x020fc80000000000 */
[----:B--2---:R-:W-:-:S04]  /*0220*/  @!P3 FADD R3, R3, R10 ;  /* 0x0000000a0303b221 */ /* 0x004fc80000000000 */
[----:B----4-:R-:W-:Y:S01]  /*0230*/  @!P0 FADD R3, R3, R4 ;  /* 0x0000000403038221 */ /* 0x010fe20000000000 */
[----:B------:R-:W-:-:S05]  /*0240*/  LEA R4, R0, UR4, 0x2 ;  /* 0x0000000400047c11 */ /* 0x000fca000f8e10ff */
[----:B------:R0:W-:Y:S01]  /*0250*/  STS [R4], R3 ;  /* 0x0000000304007388 */ /* 0x0001e20000000800 */
[----:B------:R-:W-:Y:S01]  /*0260*/  BAR.SYNC.DEFER_BLOCKING 0x0 ;  /* 0x0000000000007b1d */ /* 0x000fe20000010000 */
[----:B------:R-:W-:-:S05]  /*0270*/  ISETP.NE.AND P2, PT, R0, RZ, PT ;  /* 0x000000ff0000720c */ /* 0x000fca0003f45270 */
[----:B------:R-:W-:Y:S08]  /*0280*/  @!P1 BRA `(.L_x_0) ;  /* 0x00000000002c9947 */ /* 0x000ff00003800000 */
.L_x_1:
[----:B------:R-:W-:-:S04]  /*0290*/  SHF.R.U32.HI R7, RZ, 0x1, R2 ;  /* 0x00000001ff077819 */ /* 0x000fc80000011602 */
[----:B------:R-:W-:-:S13]  /*02a0*/  ISETP.GE.U32.AND P0, PT, R0, R7, PT ;  /* 0x000000070000720c */ /* 0x000fda0003f06070 */
[----:B0-----:R-:W-:Y:S01]  /*02b0*/  @!P0 LEA R3, R7, R4, 0x2 ;  /* 0x0000000407038211 */ /* 0x001fe200078e10ff */
[----:B------:R-:W-:Y:S05]  /*02c0*/  @!P0 LDS R6, [R4] ;  /* 0x0000000004068984 */ /* 0x000fea0000000800 */
[----:B------:R-:W0:Y:S02]  /*02d0*/  @!P0 LDS R3, [R3] ;  /* 0x0000000003038984 */ /* 0x000e240000000800 */
[----:B0-----:R-:W-:-:S05]  /*02e0*/  @!P0 FADD R5, R3, R6 ;  /* 0x0000000603058221 */ /* 0x001fca0000000000 */
[----:B------:R1:W-:Y:S01]  /*02f0*/  @!P0 STS [R4], R5 ;  /* 0x0000000504008388 */ /* 0x0003e20000000800 */
[----:B------:R-:W-:Y:S01]  /*0300*/  BAR.SYNC.DEFER_BLOCKING 0x0 ;  /* 0x0000000000007b1d */ /* 0x000fe20000010000 */
[----:B------:R-:W-:Y:S01]  /*0310*/  ISETP.GT.U32.AND P0, PT, R2, 0x3, PT ;  /* 0x000000030200780c */ /* 0x000fe20003f04070 */
[----:B------:R-:W-:-:S12]  /*0320*/  IMAD.MOV.U32 R2, RZ, RZ, R7 ;  /* 0x000000ffff027224 */ /* 0x000fd800078e0007 */
[----:B-1----:R-:W-:Y:S05]  /*0330*/  @P0 BRA `(.L_x_1) ;  /* 0xfffffffc00d40947 */ /* 0x002fea000383ffff */
.L_x_0:
[----:B------:R-:W-:Y:S05]  /*0340*/  @P2 EXIT ;  /* 0x000000000000294d */ /* 0x000fea0003800000 */
[----:B------:R-:W1:Y:S01]  /*0350*/  S2UR UR5, SR_CgaCtaId ;  /* 0x00000000000579c3 */ /* 0x000e620000008800 */
[----:B------:R-:W-:-:S07]  /*0360*/  UMOV UR4, 0x400 ;  /* 0x0000040000047882 */ /* 0x000fce0000000000 */
[----:B0-----:R-:W0:Y:S01]  /*0370*/  LDC.64 R2, c[0x0][0x388] ;  /* 0x0000e200ff027b82 */ /* 0x001e220000000a00 */
[----:B-1----:R-:W-:-:S09]  /*0380*/  ULEA UR4, UR5, UR4, 0x18 ;  /* 0x0000000405047291 */ /* 0x002fd2000f8ec0ff */
[----:B------:R-:W0:Y:S04]  /*0390*/  LDS R5, [UR4] ;  /* 0x00000004ff057984 */ /* 0x000e280008000800 */
[----:B0-----:R-:W-:Y:S01]  /*03a0*/  REDG.E.ADD.F32.FTZ.RN.STRONG.GPU desc[UR6][R2.64], R5 ;  /* 0x00000005020079a6 */ /* 0x001fe2000c12f306 */
[----:B------:R-:W-:Y:S05]  /*03b0*/  EXIT ;  /* 0x000000000000794d */ /* 0x000fea0003800000 */
.L_x_2:
[----:B------:R-:W-:-:S00]  /*03c0*/  BRA `(.L_x_2) ;  /* 0xfffffffc00fc7947 */ /* 0x000fc0000383ffff */
[----:B------:R-:W-:-:S00]  /*03d0*/  NOP ;  /* 0x0000000000007918 */ /* 0x000fc00000000000 */
        /* <DEDUP_REMOVED lines=10> */
.L_x_3:


//--------------------- .nv.shared._Z6reducePfS_i --------------------------
	.section	.nv.shared._Z6reducePfS_i,"aw",@nobits
	.sectionflags	@""
	.align	16
	.zero		1024


//--------------------- .nv.shared.reserved.0     --------------------------
	.section	.nv.shared.reserved.0,"aw",@nobits
	.weak		__nv_reservedSMEM_offset_0_alias
	.size		__nv_reservedSMEM_offset_0_alias, 0, 64
	.other		__nv_reservedSMEM_offset_0_alias,@"STO_CUDA_RESERVED_SHARED STV_DEFAULT"
__nv_reservedSMEM_offset_0_alias:
	.zero		0
	.zero		64


//--------------------- .nv.constant0._Z6reducePfS_i --------------------------
	.section	.nv.constant0._Z6reducePfS_i,"a",@progbits
	.sectionflags	@""
	.align	4
.nv.constant0._Z6reducePfS_i:
	.zero		916


//--------------------- SYMBOLS --------------------------

	.type		.nv.reservedSmem.offset0,@object
	.size		.nv.reservedSmem.offset0,0x4
	.type		.nv.reservedSmem.cap,@object
	.size		.nv.reservedSmem.cap,0x4
